//
// Generated by NVIDIA NVVM Compiler
//
// Compiler Build ID: CL-36424714
// Cuda compilation tools, release 13.0, V13.0.88
// Based on NVVM 20.0.0
//

.version 9.0
.target sm_100
.address_size 64

	// .globl	das_low_res

.visible .entry das_low_res(
	.param .u64 .ptr .align 1 das_low_res_param_0,
	.param .u64 .ptr .align 1 das_low_res_param_1,
	.param .u32 das_low_res_param_2,
	.param .u32 das_low_res_param_3,
	.param .u32 das_low_res_param_4,
	.param .u32 das_low_res_param_5,
	.param .f64 das_low_res_param_6,
	.param .f64 das_low_res_param_7,
	.param .u64 .ptr .align 1 das_low_res_param_8,
	.param .u32 das_low_res_param_9,
	.param .u32 das_low_res_param_10,
	.param .u32 das_low_res_param_11,
	.param .u64 .ptr .align 1 das_low_res_param_12
)
{
	.reg .pred 	%p<32>;
	.reg .b32 	%r<96>;
	.reg .b64 	%rd<59>;
	.reg .b64 	%fd<130>;

	ld.param.u64 	%rd12, [das_low_res_param_0];
	ld.param.u64 	%rd14, [das_low_res_param_1];
	ld.param.u32 	%r32, [das_low_res_param_3];
	ld.param.u32 	%r33, [das_low_res_param_4];
	ld.param.u32 	%r36, [das_low_res_param_5];
	ld.param.f64 	%fd10, [das_low_res_param_7];
	ld.param.u64 	%rd15, [das_low_res_param_8];
	ld.param.u32 	%r35, [das_low_res_param_9];
	ld.param.u64 	%rd13, [das_low_res_param_12];
	cvta.to.global.u64 	%rd1, %rd14;
	cvta.to.global.u64 	%rd2, %rd15;
	cvta.to.global.u64 	%rd3, %rd13;
	mov.u32 	%r37, %ctaid.x;
	mov.u32 	%r38, %ntid.x;
	mul.lo.s32 	%r1, %r37, %r38;
	mov.u32 	%r2, %tid.x;
	add.s32 	%r3, %r1, %r2;
	mov.u32 	%r39, %ctaid.y;
	mov.u32 	%r40, %ntid.y;
	mov.u32 	%r41, %tid.y;
	mad.lo.s32 	%r42, %r39, %r40, %r41;
	setp.ge.s32 	%p1, %r3, %r33;
	setp.ge.s32 	%p2, %r42, %r36;
	or.pred  	%p3, %p1, %p2;
	@%p3 bra 	$L__BB0_23;
	ld.param.u32 	%r82, [das_low_res_param_2];
	mad.lo.s32 	%r5, %r36, %r3, %r42;
	mul.lo.s32 	%r6, %r36, %r33;
	mad.lo.s32 	%r7, %r35, %r6, %r5;
	mul.wide.s32 	%rd16, %r7, 8;
	add.s64 	%rd17, %rd3, %rd16;
	ld.global.f64 	%fd1, [%rd17];
	setp.lt.s32 	%p4, %r82, 1;
	@%p4 bra 	$L__BB0_23;
	ld.param.u32 	%r83, [das_low_res_param_2];
	add.s32 	%r44, %r32, -1;
	cvt.rn.f64.s32 	%fd2, %r44;
	add.s64 	%rd4, %rd2, %rd16;
	cvta.to.global.u64 	%rd19, %rd12;
	mul.wide.s32 	%rd20, %r5, 8;
	add.s64 	%rd5, %rd19, %rd20;
	setp.lt.u32 	%p5, %r83, 4;
	mov.b32 	%r95, 0;
	@%p5 bra 	$L__BB0_13;
	ld.param.u32 	%r84, [das_low_res_param_2];
	and.b32  	%r46, %r84, 2147483644;
	neg.s32 	%r93, %r46;
	add.s32 	%r47, %r2, %r33;
	add.s32 	%r48, %r47, %r1;
	mad.lo.s32 	%r91, %r36, %r48, %r42;
	shl.b32 	%r49, %r33, 1;
	add.s32 	%r50, %r3, %r49;
	mad.lo.s32 	%r90, %r36, %r50, %r42;
	mad.lo.s32 	%r51, %r33, 3, %r3;
	mad.lo.s32 	%r89, %r36, %r51, %r42;
	mov.b32 	%r92, 0;
	mul.wide.s32 	%rd7, %r6, 8;
	mov.u32 	%r88, %r5;
$L__BB0_4:
	.pragma "nounroll";
	ld.param.u64 	%rd57, [das_low_res_param_12];
	cvta.to.global.u64 	%rd21, %rd57;
	mul.wide.s32 	%rd22, %r88, 8;
	add.s64 	%rd6, %rd21, %rd22;
	ld.global.f64 	%fd11, [%rd6];
	add.f64 	%fd12, %fd1, %fd11;
	fma.rn.f64 	%fd13, %fd10, %fd12, 0d3FF0000000000000;
	setp.ltu.f64 	%p6, %fd13, 0d3FF0000000000000;
	setp.gtu.f64 	%p7, %fd13, %fd2;
	or.pred  	%p8, %p6, %p7;
	@%p8 bra 	$L__BB0_6;
	cvt.rmi.f64.f64 	%fd14, %fd13;
	cvt.rzi.s32.f64 	%r52, %fd14;
	mul.wide.s32 	%rd23, %r88, 8;
	add.s64 	%rd24, %rd2, %rd23;
	ld.global.f64 	%fd15, [%rd24];
	ld.global.f64 	%fd16, [%rd4];
	mul.f64 	%fd17, %fd15, %fd16;
	add.s32 	%r53, %r52, %r92;
	mul.wide.s32 	%rd25, %r53, 8;
	add.s64 	%rd26, %rd1, %rd25;
	ld.global.f64 	%fd18, [%rd26];
	add.s32 	%r54, %r52, 1;
	cvt.rn.f64.s32 	%fd19, %r54;
	sub.f64 	%fd20, %fd19, %fd13;
	ld.global.f64 	%fd21, [%rd26+8];
	cvt.rn.f64.s32 	%fd22, %r52;
	sub.f64 	%fd23, %fd13, %fd22;
	mul.f64 	%fd24, %fd23, %fd21;
	fma.rn.f64 	%fd25, %fd20, %fd18, %fd24;
	ld.global.f64 	%fd26, [%rd5];
	fma.rn.f64 	%fd27, %fd17, %fd25, %fd26;
	st.global.f64 	[%rd5], %fd27;
$L__BB0_6:
	add.s64 	%rd8, %rd6, %rd7;
	ld.global.f64 	%fd28, [%rd8];
	add.f64 	%fd29, %fd1, %fd28;
	fma.rn.f64 	%fd30, %fd10, %fd29, 0d3FF0000000000000;
	setp.ltu.f64 	%p9, %fd30, 0d3FF0000000000000;
	setp.gtu.f64 	%p10, %fd30, %fd2;
	or.pred  	%p11, %p9, %p10;
	@%p11 bra 	$L__BB0_8;
	cvt.rmi.f64.f64 	%fd31, %fd30;
	cvt.rzi.s32.f64 	%r55, %fd31;
	mul.wide.s32 	%rd27, %r91, 8;
	add.s64 	%rd28, %rd2, %rd27;
	ld.global.f64 	%fd32, [%rd28];
	ld.global.f64 	%fd33, [%rd4];
	mul.f64 	%fd34, %fd32, %fd33;
	add.s32 	%r56, %r32, %r55;
	add.s32 	%r57, %r56, %r92;
	mul.wide.s32 	%rd29, %r57, 8;
	add.s64 	%rd30, %rd1, %rd29;
	ld.global.f64 	%fd35, [%rd30];
	add.s32 	%r58, %r55, 1;
	cvt.rn.f64.s32 	%fd36, %r58;
	sub.f64 	%fd37, %fd36, %fd30;
	ld.global.f64 	%fd38, [%rd30+8];
	cvt.rn.f64.s32 	%fd39, %r55;
	sub.f64 	%fd40, %fd30, %fd39;
	mul.f64 	%fd41, %fd40, %fd38;
	fma.rn.f64 	%fd42, %fd37, %fd35, %fd41;
	ld.global.f64 	%fd43, [%rd5];
	fma.rn.f64 	%fd44, %fd34, %fd42, %fd43;
	st.global.f64 	[%rd5], %fd44;
$L__BB0_8:
	add.s64 	%rd9, %rd8, %rd7;
	ld.global.f64 	%fd45, [%rd9];
	add.f64 	%fd46, %fd1, %fd45;
	fma.rn.f64 	%fd47, %fd10, %fd46, 0d3FF0000000000000;
	setp.ltu.f64 	%p12, %fd47, 0d3FF0000000000000;
	setp.gtu.f64 	%p13, %fd47, %fd2;
	or.pred  	%p14, %p12, %p13;
	@%p14 bra 	$L__BB0_10;
	cvt.rmi.f64.f64 	%fd48, %fd47;
	cvt.rzi.s32.f64 	%r59, %fd48;
	mul.wide.s32 	%rd31, %r90, 8;
	add.s64 	%rd32, %rd2, %rd31;
	ld.global.f64 	%fd49, [%rd32];
	ld.global.f64 	%fd50, [%rd4];
	mul.f64 	%fd51, %fd49, %fd50;
	shl.b32 	%r60, %r32, 1;
	add.s32 	%r61, %r60, %r59;
	add.s32 	%r62, %r61, %r92;
	mul.wide.s32 	%rd33, %r62, 8;
	add.s64 	%rd34, %rd1, %rd33;
	ld.global.f64 	%fd52, [%rd34];
	add.s32 	%r63, %r59, 1;
	cvt.rn.f64.s32 	%fd53, %r63;
	sub.f64 	%fd54, %fd53, %fd47;
	ld.global.f64 	%fd55, [%rd34+8];
	cvt.rn.f64.s32 	%fd56, %r59;
	sub.f64 	%fd57, %fd47, %fd56;
	mul.f64 	%fd58, %fd57, %fd55;
	fma.rn.f64 	%fd59, %fd54, %fd52, %fd58;
	ld.global.f64 	%fd60, [%rd5];
	fma.rn.f64 	%fd61, %fd51, %fd59, %fd60;
	st.global.f64 	[%rd5], %fd61;
$L__BB0_10:
	add.s64 	%rd35, %rd9, %rd7;
	ld.global.f64 	%fd62, [%rd35];
	add.f64 	%fd63, %fd1, %fd62;
	fma.rn.f64 	%fd64, %fd10, %fd63, 0d3FF0000000000000;
	setp.ltu.f64 	%p15, %fd64, 0d3FF0000000000000;
	setp.gtu.f64 	%p16, %fd64, %fd2;
	or.pred  	%p17, %p15, %p16;
	@%p17 bra 	$L__BB0_12;
	cvt.rmi.f64.f64 	%fd65, %fd64;
	cvt.rzi.s32.f64 	%r64, %fd65;
	mul.wide.s32 	%rd36, %r89, 8;
	add.s64 	%rd37, %rd2, %rd36;
	ld.global.f64 	%fd66, [%rd37];
	ld.global.f64 	%fd67, [%rd4];
	mul.f64 	%fd68, %fd66, %fd67;
	mad.lo.s32 	%r65, %r32, 3, %r64;
	add.s32 	%r66, %r65, %r92;
	mul.wide.s32 	%rd38, %r66, 8;
	add.s64 	%rd39, %rd1, %rd38;
	ld.global.f64 	%fd69, [%rd39];
	add.s32 	%r67, %r64, 1;
	cvt.rn.f64.s32 	%fd70, %r67;
	sub.f64 	%fd71, %fd70, %fd64;
	ld.global.f64 	%fd72, [%rd39+8];
	cvt.rn.f64.s32 	%fd73, %r64;
	sub.f64 	%fd74, %fd64, %fd73;
	mul.f64 	%fd75, %fd74, %fd72;
	fma.rn.f64 	%fd76, %fd71, %fd69, %fd75;
	ld.global.f64 	%fd77, [%rd5];
	fma.rn.f64 	%fd78, %fd68, %fd76, %fd77;
	st.global.f64 	[%rd5], %fd78;
$L__BB0_12:
	ld.param.u32 	%r85, [das_low_res_param_2];
	and.b32  	%r95, %r85, 2147483644;
	add.s32 	%r93, %r93, 4;
	shl.b32 	%r68, %r32, 2;
	add.s32 	%r92, %r92, %r68;
	shl.b32 	%r69, %r6, 2;
	add.s32 	%r91, %r91, %r69;
	add.s32 	%r90, %r90, %r69;
	add.s32 	%r89, %r89, %r69;
	add.s32 	%r88, %r88, %r69;
	setp.ne.s32 	%p18, %r93, 0;
	@%p18 bra 	$L__BB0_4;
$L__BB0_13:
	ld.param.u32 	%r86, [das_low_res_param_2];
	and.b32  	%r26, %r86, 3;
	setp.eq.s32 	%p19, %r26, 0;
	@%p19 bra 	$L__BB0_23;
	ld.param.u64 	%rd58, [das_low_res_param_12];
	cvta.to.global.u64 	%rd10, %rd58;
	setp.eq.s32 	%p20, %r26, 1;
	@%p20 bra 	$L__BB0_20;
	mad.lo.s32 	%r27, %r95, %r6, %r5;
	mul.wide.s32 	%rd40, %r27, 8;
	add.s64 	%rd11, %rd10, %rd40;
	ld.global.f64 	%fd79, [%rd11];
	add.f64 	%fd80, %fd1, %fd79;
	fma.rn.f64 	%fd81, %fd10, %fd80, 0d3FF0000000000000;
	setp.ltu.f64 	%p21, %fd81, 0d3FF0000000000000;
	setp.gtu.f64 	%p22, %fd81, %fd2;
	or.pred  	%p23, %p21, %p22;
	@%p23 bra 	$L__BB0_17;
	cvt.rmi.f64.f64 	%fd82, %fd81;
	cvt.rzi.s32.f64 	%r70, %fd82;
	mul.wide.s32 	%rd41, %r27, 8;
	add.s64 	%rd42, %rd2, %rd41;
	ld.global.f64 	%fd83, [%rd42];
	ld.global.f64 	%fd84, [%rd4];
	mul.f64 	%fd85, %fd83, %fd84;
	mad.lo.s32 	%r71, %r95, %r32, %r70;
	mul.wide.s32 	%rd43, %r71, 8;
	add.s64 	%rd44, %rd1, %rd43;
	ld.global.f64 	%fd86, [%rd44];
	add.s32 	%r72, %r70, 1;
	cvt.rn.f64.s32 	%fd87, %r72;
	sub.f64 	%fd88, %fd87, %fd81;
	ld.global.f64 	%fd89, [%rd44+8];
	cvt.rn.f64.s32 	%fd90, %r70;
	sub.f64 	%fd91, %fd81, %fd90;
	mul.f64 	%fd92, %fd91, %fd89;
	fma.rn.f64 	%fd93, %fd88, %fd86, %fd92;
	ld.global.f64 	%fd94, [%rd5];
	fma.rn.f64 	%fd95, %fd85, %fd93, %fd94;
	st.global.f64 	[%rd5], %fd95;
$L__BB0_17:
	mul.wide.s32 	%rd45, %r6, 8;
	add.s64 	%rd46, %rd11, %rd45;
	ld.global.f64 	%fd96, [%rd46];
	add.f64 	%fd97, %fd1, %fd96;
	fma.rn.f64 	%fd98, %fd10, %fd97, 0d3FF0000000000000;
	setp.ltu.f64 	%p24, %fd98, 0d3FF0000000000000;
	setp.gtu.f64 	%p25, %fd98, %fd2;
	or.pred  	%p26, %p24, %p25;
	@%p26 bra 	$L__BB0_19;
	add.s32 	%r73, %r27, %r6;
	cvt.rmi.f64.f64 	%fd99, %fd98;
	cvt.rzi.s32.f64 	%r74, %fd99;
	mul.wide.s32 	%rd47, %r73, 8;
	add.s64 	%rd48, %rd2, %rd47;
	ld.global.f64 	%fd100, [%rd48];
	ld.global.f64 	%fd101, [%rd4];
	mul.f64 	%fd102, %fd100, %fd101;
	mad.lo.s32 	%r75, %r32, %r95, %r32;
	add.s32 	%r76, %r74, %r75;
	mul.wide.s32 	%rd49, %r76, 8;
	add.s64 	%rd50, %rd1, %rd49;
	ld.global.f64 	%fd103, [%rd50];
	add.s32 	%r77, %r74, 1;
	cvt.rn.f64.s32 	%fd104, %r77;
	sub.f64 	%fd105, %fd104, %fd98;
	ld.global.f64 	%fd106, [%rd50+8];
	cvt.rn.f64.s32 	%fd107, %r74;
	sub.f64 	%fd108, %fd98, %fd107;
	mul.f64 	%fd109, %fd108, %fd106;
	fma.rn.f64 	%fd110, %fd105, %fd103, %fd109;
	ld.global.f64 	%fd111, [%rd5];
	fma.rn.f64 	%fd112, %fd102, %fd110, %fd111;
	st.global.f64 	[%rd5], %fd112;
$L__BB0_19:
	add.s32 	%r95, %r95, 2;
$L__BB0_20:
	ld.param.u32 	%r87, [das_low_res_param_2];
	and.b32  	%r78, %r87, 1;
	setp.eq.b32 	%p27, %r78, 1;
	not.pred 	%p28, %p27;
	@%p28 bra 	$L__BB0_23;
	mad.lo.s32 	%r30, %r95, %r6, %r5;
	mul.wide.s32 	%rd51, %r30, 8;
	add.s64 	%rd52, %rd10, %rd51;
	ld.global.f64 	%fd113, [%rd52];
	add.f64 	%fd114, %fd1, %fd113;
	fma.rn.f64 	%fd115, %fd10, %fd114, 0d3FF0000000000000;
	setp.ltu.f64 	%p29, %fd115, 0d3FF0000000000000;
	setp.gtu.f64 	%p30, %fd115, %fd2;
	or.pred  	%p31, %p29, %p30;
	@%p31 bra 	$L__BB0_23;
	cvt.rmi.f64.f64 	%fd116, %fd115;
	cvt.rzi.s32.f64 	%r79, %fd116;
	add.s64 	%rd54, %rd2, %rd51;
	ld.global.f64 	%fd117, [%rd54];
	ld.global.f64 	%fd118, [%rd4];
	mul.f64 	%fd119, %fd117, %fd118;
	mad.lo.s32 	%r80, %r95, %r32, %r79;
	mul.wide.s32 	%rd55, %r80, 8;
	add.s64 	%rd56, %rd1, %rd55;
	ld.global.f64 	%fd120, [%rd56];
	add.s32 	%r81, %r79, 1;
	cvt.rn.f64.s32 	%fd121, %r81;
	sub.f64 	%fd122, %fd121, %fd115;
	ld.global.f64 	%fd123, [%rd56+8];
	cvt.rn.f64.s32 	%fd124, %r79;
	sub.f64 	%fd125, %fd115, %fd124;
	mul.f64 	%fd126, %fd125, %fd123;
	fma.rn.f64 	%fd127, %fd122, %fd120, %fd126;
	ld.global.f64 	%fd128, [%rd5];
	fma.rn.f64 	%fd129, %fd119, %fd127, %fd128;
	st.global.f64 	[%rd5], %fd129;
$L__BB0_23:
	ret;

}


// ===== COMPILED SASS (sm_100) =====

	.target	sm_100

	.elftype	@"ET_EXEC"


//--------------------- .note.nv.tkinfo           --------------------------
	.section	.note.nv.tkinfo,"",@"SHT_NOTE"
	.sectionflags	@"SHF_NOTE_NV_TKINFO"
	.tkinfo
        /*0018*/ 	.word	0x00000002
        /*0030*/ 	.string	""
        /*0030*/ 	.string	"ptxas"
        /*0030*/ 	.string	"Cuda compilation tools, release 13.0, V13.0.88"
        /*0030*/ 	.string	"Build cuda_13.0.r13.0/compiler.36424714_0"
        /*0030*/ 	.string	"-arch sm_100 -m 64 "



//--------------------- .note.nv.cuinfo           --------------------------
	.section	.note.nv.cuinfo,"",@"SHT_NOTE"
	.sectionflags	@"SHF_NOTE_NV_CUINFO"
        /*0018*/ 	.short	0x0002
        /*001a*/ 	.short	0x0064
        /*001c*/ 	.short	0x0082
	.zero		2


//--------------------- .nv.info                  --------------------------
	.section	.nv.info,"",@"SHT_CUDA_INFO"
	.align	4


	//----- nvinfo : EIATTR_REGCOUNT
	.align		4
        /*0000*/ 	.byte	0x04, 0x2f
        /*0002*/ 	.short	(.L_1 - .L_0)
	.align		4
.L_0:
        /*0004*/ 	.word	index@(das_low_res)
        /*0008*/ 	.word	0x00000020


	//----- nvinfo : EIATTR_FRAME_SIZE
	.align		4
.L_1:
        /*000c*/ 	.byte	0x04, 0x11
        /*000e*/ 	.short	(.L_3 - .L_2)
	.align		4
.L_2:
        /*0010*/ 	.word	index@(das_low_res)
        /*0014*/ 	.word	0x00000000


	//----- nvinfo : EIATTR_MIN_STACK_SIZE
	.align		4
.L_3:
        /*0018*/ 	.byte	0x04, 0x12
        /*001a*/ 	.short	(.L_5 - .L_4)
	.align		4
.L_4:
        /*001c*/ 	.word	index@(das_low_res)
        /*0020*/ 	.word	0x00000000
.L_5:


//--------------------- .nv.compat                --------------------------
	.section	.nv.compat,"",@"SHT_CUDA_COMPAT_INFO"
	.align	4
        /*0000*/ 	.byte	0x02, 0x09, 0x00, 0x00, 0x02, 0x02, 0x01, 0x00, 0x02, 0x05, 0x05, 0x00, 0x03, 0x07, 0x01, 0x01
        /*0010*/ 	.byte	0x02, 0x03, 0x00, 0x00, 0x02, 0x06, 0x01, 0x00, 0x04, 0x0b, 0x08, 0x00, 0x01, 0x00, 0x00, 0x00
        /*0020*/ 	.byte	0x00, 0x00, 0x00, 0x00


//--------------------- .nv.info.das_low_res      --------------------------
	.section	.nv.info.das_low_res,"",@"SHT_CUDA_INFO"
	.sectionflags	@""
	.align	4


	//----- nvinfo : EIATTR_CUDA_API_VERSION
	.align		4
        /*0000*/ 	.byte	0x04, 0x37
        /*0002*/ 	.short	(.L_7 - .L_6)
.L_6:
        /*0004*/ 	.word	0x00000082


	//----- nvinfo : EIATTR_KPARAM_INFO
	.align		4
.L_7:
        /*0008*/ 	.byte	0x04, 0x17
        /*000a*/ 	.short	(.L_9 - .L_8)
.L_8:
        /*000c*/ 	.word	0x00000000
        /*0010*/ 	.short	0x000c
        /*0012*/ 	.short	0x0048
        /*0014*/ 	.byte	0x00, 0xf5, 0x21, 0x00


	//----- nvinfo : EIATTR_KPARAM_INFO
	.align		4
.L_9:
        /*0018*/ 	.byte	0x04, 0x17
        /*001a*/ 	.short	(.L_11 - .L_10)
.L_10:
        /*001c*/ 	.word	0x00000000
        /*0020*/ 	.short	0x000b
        /*0022*/ 	.short	0x0040
        /*0024*/ 	.byte	0x00, 0xf0, 0x11, 0x00


	//----- nvinfo : EIATTR_KPARAM_INFO
	.align		4
.L_11:
        /*0028*/ 	.byte	0x04, 0x17
        /*002a*/ 	.short	(.L_13 - .L_12)
.L_12:
        /*002c*/ 	.word	0x00000000
        /*0030*/ 	.short	0x000a
        /*0032*/ 	.short	0x003c
        /*0034*/ 	.byte	0x00, 0xf0, 0x11, 0x00


	//----- nvinfo : EIATTR_KPARAM_INFO
	.align		4
.L_13:
        /*0038*/ 	.byte	0x04, 0x17
        /*003a*/ 	.short	(.L_15 - .L_14)
.L_14:
        /*003c*/ 	.word	0x00000000
        /*0040*/ 	.short	0x0009
        /*0042*/ 	.short	0x0038
        /*0044*/ 	.byte	0x00, 0xf0, 0x11, 0x00


	//----- nvinfo : EIATTR_KPARAM_INFO
	.align		4
.L_15:
        /*0048*/ 	.byte	0x04, 0x17
        /*004a*/ 	.short	(.L_17 - .L_16)
.L_16:
        /*004c*/ 	.word	0x00000000
        /*0050*/ 	.short	0x0008
        /*0052*/ 	.short	0x0030
        /*0054*/ 	.byte	0x00, 0xf5, 0x21, 0x00


	//----- nvinfo : EIATTR_KPARAM_INFO
	.align		4
.L_17:
        /*0058*/ 	.byte	0x04, 0x17
        /*005a*/ 	.short	(.L_19 - .L_18)
.L_18:
        /*005c*/ 	.word	0x00000000
        /*0060*/ 	.short	0x0007
        /*0062*/ 	.short	0x0028
        /*0064*/ 	.byte	0x00, 0xf0, 0x21, 0x00


	//----- nvinfo : EIATTR_KPARAM_INFO
	.align		4
.L_19:
        /*0068*/ 	.byte	0x04, 0x17
        /*006a*/ 	.short	(.L_21 - .L_20)
.L_20:
        /*006c*/ 	.word	0x00000000
        /*0070*/ 	.short	0x0006
        /*0072*/ 	.short	0x0020
        /*0074*/ 	.byte	0x00, 0xf0, 0x21, 0x00


	//----- nvinfo : EIATTR_KPARAM_INFO
	.align		4
.L_21:
        /*0078*/ 	.byte	0x04, 0x17
        /*007a*/ 	.short	(.L_23 - .L_22)
.L_22:
        /*007c*/ 	.word	0x00000000
        /*0080*/ 	.short	0x0005
        /*0082*/ 	.short	0x001c
        /*0084*/ 	.byte	0x00, 0xf0, 0x11, 0x00


	//----- nvinfo : EIATTR_KPARAM_INFO
	.align		4
.L_23:
        /*0088*/ 	.byte	0x04, 0x17
        /*008a*/ 	.short	(.L_25 - .L_24)
.L_24:
        /*008c*/ 	.word	0x00000000
        /*0090*/ 	.short	0x0004
        /*0092*/ 	.short	0x0018
        /*0094*/ 	.byte	0x00, 0xf0, 0x11, 0x00


	//----- nvinfo : EIATTR_KPARAM_INFO
	.align		4
.L_25:
        /*0098*/ 	.byte	0x04, 0x17
        /*009a*/ 	.short	(.L_27 - .L_26)
.L_26:
        /*009c*/ 	.word	0x00000000
        /*00a0*/ 	.short	0x0003
        /*00a2*/ 	.short	0x0014
        /*00a4*/ 	.byte	0x00, 0xf0, 0x11, 0x00


	//----- nvinfo : EIATTR_KPARAM_INFO
	.align		4
.L_27:
        /*00a8*/ 	.byte	0x04, 0x17
        /*00aa*/ 	.short	(.L_29 - .L_28)
.L_28:
        /*00ac*/ 	.word	0x00000000
        /*00b0*/ 	.short	0x0002
        /*00b2*/ 	.short	0x0010
        /*00b4*/ 	.byte	0x00, 0xf0, 0x11, 0x00


	//----- nvinfo : EIATTR_KPARAM_INFO
	.align		4
.L_29:
        /*00b8*/ 	.byte	0x04, 0x17
        /*00ba*/ 	.short	(.L_31 - .L_30)
.L_30:
        /*00bc*/ 	.word	0x00000000
        /*00c0*/ 	.short	0x0001
        /*00c2*/ 	.short	0x0008
        /*00c4*/ 	.byte	0x00, 0xf5, 0x21, 0x00


	//----- nvinfo : EIATTR_KPARAM_INFO
	.align		4
.L_31:
        /*00c8*/ 	.byte	0x04, 0x17
        /*00ca*/ 	.short	(.L_33 - .L_32)
.L_32:
        /*00cc*/ 	.word	0x00000000
        /*00d0*/ 	.short	0x0000
        /*00d2*/ 	.short	0x0000
        /*00d4*/ 	.byte	0x00, 0xf5, 0x21, 0x00


	//----- nvinfo : EIATTR_SPARSE_MMA_MASK
	.align		4
.L_33:
        /*00d8*/ 	.byte	0x03, 0x50
        /*00da*/ 	.short	0x0000


	//----- nvinfo : EIATTR_MAXREG_COUNT
	.align		4
        /*00dc*/ 	.byte	0x03, 0x1b
        /*00de*/ 	.short	0x00ff


	//----- nvinfo : EIATTR_MERCURY_ISA_VERSION
	.align		4
        /*00e0*/ 	.byte	0x03, 0x5f
        /*00e2*/ 	.short	0x0101


	//----- nvinfo : EIATTR_VRC_CTA_INIT_COUNT
	.align		4
        /*00e4*/ 	.byte	0x02, 0x4a
	.zero		1
	.zero		1


	//----- nvinfo : EIATTR_EXIT_INSTR_OFFSETS
	.align		4
        /*00e8*/ 	.byte	0x04, 0x1c
        /*00ea*/ 	.short	(.L_35 - .L_34)


	//   ....[0]....
.L_34:
        /*00ec*/ 	.word	0x000000d0


	//   ....[1]....
        /*00f0*/ 	.word	0x00000110


	//   ....[2]....
        /*00f4*/ 	.word	0x00000c90


	//   ....[3]....
        /*00f8*/ 	.word	0x00001150


	//   ....[4]....
        /*00fc*/ 	.word	0x00001200


	//   ....[5]....
        /*0100*/ 	.word	0x00001370


	//----- nvinfo : EIATTR_CRS_STACK_SIZE
	.align		4
.L_35:
        /*0104*/ 	.byte	0x04, 0x1e
        /*0106*/ 	.short	(.L_37 - .L_36)
.L_36:
        /*0108*/ 	.word	0x00000000


	//----- nvinfo : EIATTR_CBANK_PARAM_SIZE
	.align		4
.L_37:
        /*010c*/ 	.byte	0x03, 0x19
        /*010e*/ 	.short	0x0050


	//----- nvinfo : EIATTR_PARAM_CBANK
	.align		4
        /*0110*/ 	.byte	0x04, 0x0a
        /*0112*/ 	.short	(.L_39 - .L_38)
	.align		4
.L_38:
        /*0114*/ 	.word	index@(.nv.constant0.das_low_res)
        /*0118*/ 	.short	0x0380
        /*011a*/ 	.short	0x0050


	//----- nvinfo : EIATTR_SW_WAR
	.align		4
.L_39:
        /*011c*/ 	.byte	0x04, 0x36
        /*011e*/ 	.short	(.L_41 - .L_40)
.L_40:
        /*0120*/ 	.word	0x00000008
.L_41:


//--------------------- .nv.callgraph             --------------------------
	.section	.nv.callgraph,"",@"SHT_CUDA_CALLGRAPH"
	.align	4
	.sectionentsize	8
	.align		4
        /*0000*/ 	.word	0x00000000
	.align		4
        /*0004*/ 	.word	0xffffffff
	.align		4
        /*0008*/ 	.word	0x00000000
	.align		4
        /*000c*/ 	.word	0xfffffffe
	.align		4
        /*0010*/ 	.word	0x00000000
	.align		4
        /*0014*/ 	.word	0xfffffffd
	.align		4
        /*0018*/ 	.word	0x00000000
	.align		4
        /*001c*/ 	.word	0xfffffffc


//--------------------- .text.das_low_res         --------------------------
	.section	.text.das_low_res,"ax",@progbits
	.align	128
        .global         das_low_res
        .type           das_low_res,@function
        .size           das_low_res,(.L_x_16 - das_low_res)
        .other          das_low_res,@"STO_CUDA_ENTRY STV_DEFAULT"
das_low_res:
.text.das_low_res:
[----:B------:R-:W-:Y:S01]  /*0000*/  LDC R1, c[0x0][0x37c] ;  /* 0x0000df00ff017b82 */ /* 0x000fe20000000800 */
[----:B------:R-:W0:Y:S07]  /*0010*/  S2R R0, SR_TID.Y ;  /* 0x0000000000007919 */ /* 0x000e2e0000002200 */
[----:B------:R-:W1:Y:S01]  /*0020*/  S2UR UR5, SR_CTAID.X ;  /* 0x00000000000579c3 */ /* 0x000e620000002500 */
[----:B------:R-:W1:Y:S01]  /*0030*/  LDCU UR4, c[0x0][0x360] ;  /* 0x00006c00ff0477ac */ /* 0x000e620008000800 */
[----:B------:R-:W2:Y:S01]  /*0040*/  S2R R4, SR_TID.X ;  /* 0x0000000000047919 */ /* 0x000ea20000002100 */
[----:B------:R-:W3:Y:S05]  /*0050*/  LDCU.64 UR14, c[0x0][0x398] ;  /* 0x00007300ff0e77ac */ /* 0x000eea0008000a00 */
[----:B------:R-:W0:Y:S08]  /*0060*/  S2UR UR6, SR_CTAID.Y ;  /* 0x00000000000679c3 */ /* 0x000e300000002600 */
[----:B------:R-:W0:Y:S01]  /*0070*/  LDC R5, c[0x0][0x364] ;  /* 0x0000d900ff057b82 */ /* 0x000e220000000800 */
[----:B-1----:R-:W-:-:S06]  /*0080*/  UIMAD UR5, UR5, UR4, URZ ;  /* 0x00000004050572a4 */ /* 0x002fcc000f8e02ff */
[----:B--2---:R-:W-:Y:S01]  /*0090*/  IADD3 R2, PT, PT, R4, UR5, RZ ;  /* 0x0000000504027c10 */ /* 0x004fe2000fffe0ff */
[----:B0-----:R-:W-:-:S05]  /*00a0*/  IMAD R5, R5, UR6, R0 ;  /* 0x0000000605057c24 */ /* 0x001fca000f8e0200 */
[----:B---3--:R-:W-:-:S04]  /*00b0*/  ISETP.GE.AND P0, PT, R5, UR15, PT ;  /* 0x0000000f05007c0c */ /* 0x008fc8000bf06270 */
[----:B------:R-:W-:-:S13]  /*00c0*/  ISETP.GE.OR P0, PT, R2, UR14, P0 ;  /* 0x0000000e02007c0c */ /* 0x000fda0008706670 */
[----:B------:R-:W-:Y:S05]  /*00d0*/  @P0 EXIT ;  /* 0x000000000000094d */ /* 0x000fea0003800000 */
[----:B------:R-:W0:Y:S02]  /*00e0*/  LDCU UR8, c[0x0][0x390] ;  /* 0x00007200ff0877ac */ /* 0x000e240008000800 */
[----:B0-----:R-:W-:-:S06]  /*00f0*/  UISETP.GE.AND UP0, UPT, UR8, 0x1, UPT ;  /* 0x000000010800788c */ /* 0x001fcc000bf06270 */
[----:B------:R-:W-:-:S13]  /*0100*/  PLOP3.LUT P0, PT, PT, PT, UP0, 0x80, 0x8 ;  /* 0x000000000008781c */ /* 0x000fda0003f0f008 */
[----:B------:R-:W-:Y:S05]  /*0110*/  @!P0 EXIT ;  /* 0x000000000000894d */ /* 0x000fea0003800000 */
[----:B------:R-:W0:Y:S01]  /*0120*/  LDCU UR4, c[0x0][0x3b8] ;  /* 0x00007700ff0477ac */ /* 0x000e220008000800 */
[----:B------:R-:W-:Y:S02]  /*0130*/  HFMA2 R6, -RZ, RZ, 0, 4.76837158203125e-07 ;  /* 0x00000008ff067431 */ /* 0x000fe400000001ff */
[----:B------:R-:W-:Y:S01]  /*0140*/  IMAD R0, R2, UR15, R5 ;  /* 0x0000000f02007c24 */ /* 0x000fe2000f8e0205 */
[----:B------:R-:W1:Y:S01]  /*0150*/  LDC.64 R8, c[0x0][0x3b0] ;  /* 0x0000ec00ff087b82 */ /* 0x000e620000000a00 */
[----:B------:R-:W2:Y:S01]  /*0160*/  LDCU.64 UR6, c[0x0][0x3c8] ;  /* 0x00007900ff0677ac */ /* 0x000ea20008000a00 */
[----:B------:R-:W3:Y:S06]  /*0170*/  LDCU.64 UR12, c[0x0][0x358] ;  /* 0x00006b00ff0c77ac */ /* 0x000eec0008000a00 */
[----:B------:R-:W4:Y:S01]  /*0180*/  LDC.64 R10, c[0x0][0x380] ;  /* 0x0000e000ff0a7b82 */ /* 0x000f220000000a00 */
[----:B------:R-:W-:Y:S01]  /*0190*/  UIMAD UR10, UR15, UR14, URZ ;  /* 0x0000000e0f0a72a4 */ /* 0x000fe2000f8e02ff */
[----:B------:R-:W1:Y:S01]  /*01a0*/  LDCU UR9, c[0x0][0x394] ;  /* 0x00007280ff0977ac */ /* 0x000e620008000800 */
[----:B0-----:R-:W-:-:S05]  /*01b0*/  MOV R3, UR4 ;  /* 0x0000000400037c02 */ /* 0x001fca0008000f00 */
[----:B------:R-:W-:-:S04]  /*01c0*/  IMAD R3, R3, UR10, R0 ;  /* 0x0000000a03037c24 */ /* 0x000fc8000f8e0200 */
[----:B--2---:R-:W-:-:S06]  /*01d0*/  IMAD.WIDE R6, R3, R6, UR6 ;  /* 0x0000000603067e25 */ /* 0x004fcc000f8e0206 */
[----:B---3--:R-:W5:Y:S01]  /*01e0*/  LDG.E.64 R6, desc[UR12][R6.64] ;  /* 0x0000000c06067981 */ /* 0x008f62000c1e1b00 */
[----:B------:R-:W-:Y:S01]  /*01f0*/  UISETP.GE.U32.AND UP0, UPT, UR8, 0x4, UPT ;  /* 0x000000040800788c */ /* 0x000fe2000bf06070 */
[----:B-1----:R-:W-:Y:S01]  /*0200*/  IMAD.WIDE R8, R3, 0x8, R8 ;  /* 0x0000000803087825 */ /* 0x002fe200078e0208 */
[----:B------:R-:W-:Y:S01]  /*0210*/  UIADD3 UR11, UPT, UPT, UR9, -0x1, URZ ;  /* 0xffffffff090b7890 */ /* 0x000fe2000fffe0ff */
[----:B------:R-:W-:Y:S02]  /*0220*/  UMOV UR4, URZ ;  /* 0x000000ff00047c82 */ /* 0x000fe40008000000 */
[----:B----4-:R-:W-:-:S04]  /*0230*/  IMAD.WIDE R10, R0, 0x8, R10 ;  /* 0x00000008000a7825 */ /* 0x010fc800078e020a */
[----:B------:R-:W-:Y:S05]  /*0240*/  BRA.U !UP0, `(.L_x_0) ;  /* 0x0000000908847547 */ /* 0x000fea000b800000 */
[----:B------:R-:W-:Y:S01]  /*0250*/  MOV R3, UR14 ;  /* 0x0000000e00037c02 */ /* 0x000fe20008000f00 */
[----:B------:R-:W-:Y:S01]  /*0260*/  ULOP3.LUT UR4, UR8, 0x7ffffffc, URZ, 0xc0, !UPT ;  /* 0x7ffffffc08047892 */ /* 0x000fe2000f8ec0ff */
[----:B------:R-:W0:Y:S02]  /*0270*/  LDCU UR9, c[0x0][0x394] ;  /* 0x00007280ff0977ac */ /* 0x000e240008000800 */
[C---:B------:R-:W-:Y:S01]  /*0280*/  IADD3 R4, PT, PT, R3.reuse, UR5, R4 ;  /* 0x0000000503047c10 */ /* 0x040fe2000fffe004 */
[C---:B------:R-:W-:Y:S01]  /*0290*/  IMAD R14, R3.reuse, 0x3, R2 ;  /* 0x00000003030e7824 */ /* 0x040fe200078e0202 */
[----:B------:R-:W-:Y:S01]  /*02a0*/  LEA R12, R3, R2, 0x1 ;  /* 0x00000002030c7211 */ /* 0x000fe200078e08ff */
[----:B------:R-:W-:Y:S02]  /*02b0*/  UIADD3 UR8, UPT, UPT, -UR4, URZ, URZ ;  /* 0x000000ff04087290 */ /* 0x000fe4000fffe1ff */
[--C-:B------:R-:W-:Y:S01]  /*02c0*/  IMAD R2, R4, UR15, R5.reuse ;  /* 0x0000000f04027c24 */ /* 0x100fe2000f8e0205 */
[----:B------:R-:W1:Y:S01]  /*02d0*/  LDCU.64 UR6, c[0x0][0x3c8] ;  /* 0x00007900ff0677ac */ /* 0x000e620008000a00 */
[----:B------:R-:W-:-:S02]  /*02e0*/  IMAD R3, R12, UR15, R5 ;  /* 0x0000000f0c037c24 */ /* 0x000fc4000f8e0205 */
[----:B------:R-:W-:Y:S01]  /*02f0*/  IMAD R4, R14, UR15, R5 ;  /* 0x0000000f0e047c24 */ /* 0x000fe2000f8e0205 */
[----:B------:R-:W-:Y:S01]  /*0300*/  MOV R5, R0 ;  /* 0x0000000000057202 */ /* 0x000fe20000000f00 */
[----:B------:R-:W-:-:S06]  /*0310*/  UMOV UR4, URZ ;  /* 0x000000ff00047c82 */ /* 0x000fcc0008000000 */
.L_x_9:
[----:B------:R-:W-:Y:S01]  /*0320*/  IMAD.MOV.U32 R14, RZ, RZ, 0x8 ;  /* 0x00000008ff0e7424 */ /* 0x000fe200078e00ff */
[----:B------:R-:W2:Y:S03]  /*0330*/  LDC.64 R20, c[0x0][0x3a8] ;  /* 0x0000ea00ff147b82 */ /* 0x000ea60000000a00 */
[----:B-1----:R-:W-:-:S05]  /*0340*/  IMAD.WIDE R14, R5, R14, UR6 ;  /* 0x00000006050e7e25 */ /* 0x002fca000f8e020e */
[----:B------:R-:W3:Y:S01]  /*0350*/  LDG.E.64 R12, desc[UR12][R14.64] ;  /* 0x0000000c0e0c7981 */ /* 0x000ee2000c1e1b00 */
[----:B------:R-:W1:Y:S01]  /*0360*/  I2F.F64 R18, UR11 ;  /* 0x0000000b00127d12 */ /* 0x000e620008201c00 */
[----:B------:R-:W-:Y:S01]  /*0370*/  BSSY.RECONVERGENT B0, `(.L_x_1) ;  /* 0x000001d000007945 */ /* 0x000fe20003800200 */
[----:B---3-5:R-:W-:-:S08]  /*0380*/  DADD R12, R6, R12 ;  /* 0x00000000060c7229 */ /* 0x028fd0000000000c */
[----:B--2---:R-:W-:Y:S01]  /*0390*/  DFMA R16, R12, R20, 1 ;  /* 0x3ff000000c10742b */ /* 0x004fe20000000014 */
[----:B------:R-:W-:-:S05]  /*03a0*/  MOV R13, UR10 ;  /* 0x0000000a000d7c02 */ /* 0x000fca0008000f00 */
[----:B------:R-:W-:Y:S02]  /*03b0*/  IMAD.WIDE R12, R13, 0x8, R14 ;  /* 0x000000080d0c7825 */ /* 0x000fe400078e020e */
[----:B-1----:R-:W-:-:S06]  /*03c0*/  DSETP.GTU.AND P0, PT, R16, R18, PT ;  /* 0x000000121000722a */ /* 0x002fcc0003f0c000 */
[----:B------:R-:W-:-:S14]  /*03d0*/  DSETP.LTU.OR P0, PT, R16, 1, P0 ;  /* 0x3ff000001000742a */ /* 0x000fdc0000709400 */
[----:B------:R-:W-:Y:S05]  /*03e0*/  @P0 BRA `(.L_x_2) ;  /* 0x0000000000540947 */ /* 0x000fea0003800000 */
[----:B------:R-:W1:Y:S01]  /*03f0*/  LDC.64 R28, c[0x0][0x388] ;  /* 0x0000e200ff1c7b82 */ /* 0x000e620000000a00 */
[----:B------:R-:W2:Y:S02]  /*0400*/  F2I.F64.FLOOR R26, R16 ;  /* 0x00000010001a7311 */ /* 0x000ea40000305100 */
[----:B--2---:R-:W-:-:S05]  /*0410*/  IADD3 R15, PT, PT, R26, UR4, RZ ;  /* 0x000000041a0f7c10 */ /* 0x004fca000fffe0ff */
[----:B-1----:R-:W-:-:S05]  /*0420*/  IMAD.WIDE R28, R15, 0x8, R28 ;  /* 0x000000080f1c7825 */ /* 0x002fca00078e021c */
[----:B------:R-:W2:Y:S01]  /*0430*/  LDG.E.64 R14, desc[UR12][R28.64+0x8] ;  /* 0x0000080c1c0e7981 */ /* 0x000ea2000c1e1b00 */
[----:B------:R-:W-:Y:S01]  /*0440*/  IADD3 R27, PT, PT, R26, 0x1, RZ ;  /* 0x000000011a1b7810 */ /* 0x000fe20007ffe0ff */
[----:B------:R-:W1:Y:S02]  /*0450*/  I2F.F64 R22, R26 ;  /* 0x0000001a00167312 */ /* 0x000e640000201c00 */
[----:B------:R-:W3:Y:S06]  /*0460*/  LDG.E.64 R24, desc[UR12][R28.64] ;  /* 0x0000000c1c187981 */ /* 0x000eec000c1e1b00 */
[----:B------:R-:W4:Y:S01]  /*0470*/  I2F.F64 R18, R27 ;  /* 0x0000001b00127312 */ /* 0x000f220000201c00 */
[----:B-1----:R-:W-:-:S02]  /*0480*/  DADD R22, R16, -R22 ;  /* 0x0000000010167229 */ /* 0x002fc40000000816 */
[----:B----4-:R-:W-:Y:S01]  /*0490*/  DADD R26, -R16, R18 ;  /* 0x00000000101a7229 */ /* 0x010fe20000000112 */
[----:B------:R-:W1:Y:S01]  /*04a0*/  LDC.64 R18, c[0x0][0x3b0] ;  /* 0x0000ec00ff127b82 */ /* 0x000e620000000a00 */
[----:B------:R-:W4:Y:S01]  /*04b0*/  LDG.E.64 R16, desc[UR12][R8.64] ;  /* 0x0000000c08107981 */ /* 0x000f22000c1e1b00 */
[----:B-1----:R-:W-:-:S06]  /*04c0*/  IMAD.WIDE R18, R5, 0x8, R18 ;  /* 0x0000000805127825 */ /* 0x002fcc00078e0212 */
[----:B------:R-:W4:Y:S01]  /*04d0*/  LDG.E.64 R18, desc[UR12][R18.64] ;  /* 0x0000000c12127981 */ /* 0x000f22000c1e1b00 */
[----:B--2---:R-:W-:-:S03]  /*04e0*/  DMUL R14, R14, R22 ;  /* 0x000000160e0e7228 */ /* 0x004fc60000000000 */
[----:B------:R-:W2:Y:S05]  /*04f0*/  LDG.E.64 R22, desc[UR12][R10.64] ;  /* 0x0000000c0a167981 */ /* 0x000eaa000c1e1b00 */
[----:B---3--:R-:W-:Y:S02]  /*0500*/  DFMA R14, R24, R26, R14 ;  /* 0x0000001a180e722b */ /* 0x008fe4000000000e */
[----:B----4-:R-:W-:-:S08]  /*0510*/  DMUL R16, R18, R16 ;  /* 0x0000001012107228 */ /* 0x010fd00000000000 */
[----:B--2---:R-:W-:-:S07]  /*0520*/  DFMA R14, R16, R14, R22 ;  /* 0x0000000e100e722b */ /* 0x004fce0000000016 */
[----:B------:R1:W-:Y:S04]  /*0530*/  STG.E.64 desc[UR12][R10.64], R14 ;  /* 0x0000000e0a007986 */ /* 0x0003e8000c101b0c */
.L_x_2:
[----:B0-----:R-:W-:Y:S05]  /*0540*/  BSYNC.RECONVERGENT B0 ;  /* 0x0000000000007941 */ /* 0x001fea0003800200 */
.L_x_1:
[----:B-1----:R-:W2:Y:S01]  /*0550*/  LDG.E.64 R14, desc[UR12][R12.64] ;  /* 0x0000000c0c0e7981 */ /* 0x002ea2000c1e1b00 */
[----:B------:R-:W0:Y:S01]  /*0560*/  I2F.F64 R18, UR11 ;  /* 0x0000000b00127d12 */ /* 0x000e220008201c00 */
[----:B------:R-:W-:Y:S01]  /*0570*/  BSSY.RECONVERGENT B0, `(.L_x_3) ;  /* 0x000001e000007945 */ /* 0x000fe20003800200 */
[----:B--2---:R-:W-:-:S08]  /*0580*/  DADD R14, R6, R14 ;  /* 0x00000000060e7229 */ /* 0x004fd0000000000e */
[----:B------:R-:W-:Y:S01]  /*0590*/  DFMA R16, R14, R20, 1 ;  /* 0x3ff000000e10742b */ /* 0x000fe20000000014 */
[----:B------:R-:W-:-:S05]  /*05a0*/  MOV R15, UR10 ;  /* 0x0000000a000f7c02 */ /* 0x000fca0008000f00 */
[----:B------:R-:W-:Y:S02]  /*05b0*/  IMAD.WIDE R14, R15, 0x8, R12 ;  /* 0x000000080f0e7825 */ /* 0x000fe400078e020c */
[----:B0-----:R-:W-:-:S06]  /*05c0*/  DSETP.GTU.AND P0, PT, R16, R18, PT ;  /* 0x000000121000722a */ /* 0x001fcc0003f0c000 */
[----:B------:R-:W-:-:S14]  /*05d0*/  DSETP.LTU.OR P0, PT, R16, 1, P0 ;  /* 0x3ff000001000742a */ /* 0x000fdc0000709400 */
[----:B------:R-:W-:Y:S05]  /*05e0*/  @P0 BRA `(.L_x_4) ;  /* 0x0000000000580947 */ /* 0x000fea0003800000 */
[----:B------:R-:W0:Y:S01]  /*05f0*/  LDC.64 R12, c[0x0][0x388] ;  /* 0x0000e200ff0c7b82 */ /* 0x000e220000000a00 */
[----:B------:R-:W1:Y:S01]  /*0600*/  F2I.F64.FLOOR R26, R16 ;  /* 0x00000010001a7311 */ /* 0x000e620000305100 */
[----:B------:R-:W-:-:S04]  /*0610*/  MOV R29, UR9 ;  /* 0x00000009001d7c02 */ /* 0x000fc80008000f00 */
[----:B-1----:R-:W-:-:S05]  /*0620*/  IADD3 R29, PT, PT, R29, UR4, R26 ;  /* 0x000000041d1d7c10 */ /* 0x002fca000fffe01a */
[----:B0-----:R-:W-:-:S05]  /*0630*/  IMAD.WIDE R28, R29, 0x8, R12 ;  /* 0x000000081d1c7825 */ /* 0x001fca00078e020c */
[----:B------:R-:W2:Y:S04]  /*0640*/  LDG.E.64 R12, desc[UR12][R28.64+0x8] ;  /* 0x0000080c1c0c7981 */ /* 0x000ea8000c1e1b00 */
[----:B------:R-:W3:Y:S01]  /*0650*/  LDG.E.64 R24, desc[UR12][R28.64] ;  /* 0x0000000c1c187981 */ /* 0x000ee2000c1e1b00 */
[----:B------:R-:W-:Y:S01]  /*0660*/  VIADD R27, R26, 0x1 ;  /* 0x000000011a1b7836 */ /* 0x000fe20000000000 */
[----:B------:R-:W0:Y:S08]  /*0670*/  I2F.F64 R22, R26 ;  /* 0x0000001a00167312 */ /* 0x000e300000201c00 */
[----:B------:R-:W1:Y:S01]  /*0680*/  I2F.F64 R18, R27 ;  /* 0x0000001b00127312 */ /* 0x000e620000201c00 */
[----:B0-----:R-:W-:-:S02]  /*0690*/  DADD R22, R16, -R22 ;  /* 0x0000000010167229 */ /* 0x001fc40000000816 */
[----:B-1----:R-:W-:Y:S01]  /*06a0*/  DADD R18, -R16, R18 ;  /* 0x0000000010127229 */ /* 0x002fe20000000112 */
[----:B------:R-:W0:Y:S02]  /*06b0*/  LDC.64 R16, c[0x0][0x3b0] ;  /* 0x0000ec00ff107b82 */ /* 0x000e240000000a00 */
[----:B0-----:R-:W-:-:S06]  /*06c0*/  IMAD.WIDE R16, R2, 0x8, R16 ;  /* 0x0000000802107825 */ /* 0x001fcc00078e0210 */
[----:B------:R-:W4:Y:S01]  /*06d0*/  LDG.E.64 R16, desc[UR12][R16.64] ;  /* 0x0000000c10107981 */ /* 0x000f22000c1e1b00 */
[----:B--2---:R-:W-:-:S03]  /*06e0*/  DMUL R12, R12, R22 ;  /* 0x000000160c0c7228 */ /* 0x004fc60000000000 */
[----:B------:R-:W4:Y:S05]  /*06f0*/  LDG.E.64 R22, desc[UR12][R8.64] ;  /* 0x0000000c08167981 */ /* 0x000f2a000c1e1b00 */
[----:B---3--:R-:W-:Y:S01]  /*0700*/  DFMA R12, R24, R18, R12 ;  /* 0x00000012180c722b */ /* 0x008fe2000000000c */
[----:B------:R-:W2:Y:S01]  /*0710*/  LDG.E.64 R18, desc[UR12][R10.64] ;  /* 0x0000000c0a127981 */ /* 0x000ea2000c1e1b00 */
[----:B----4-:R-:W-:-:S08]  /*0720*/  DMUL R22, R16, R22 ;  /* 0x0000001610167228 */ /* 0x010fd00000000000 */
[----:B--2---:R-:W-:-:S07]  /*0730*/  DFMA R12, R22, R12, R18 ;  /* 0x0000000c160c722b */ /* 0x004fce0000000012 */
[----:B------:R0:W-:Y:S04]  /*0740*/  STG.E.64 desc[UR12][R10.64], R12 ;  /* 0x0000000c0a007986 */ /* 0x0001e8000c101b0c */
.L_x_4:
[----:B------:R-:W-:Y:S05]  /*0750*/  BSYNC.RECONVERGENT B0 ;  /* 0x0000000000007941 */ /* 0x000fea0003800200 */
.L_x_3:
[----:B0-----:R-:W2:Y:S01]  /*0760*/  LDG.E.64 R12, desc[UR12][R14.64] ;  /* 0x0000000c0e0c7981 */ /* 0x001ea2000c1e1b00 */
        /* <DEDUP_REMOVED lines=9> */
[----:B------:R-:W0:Y:S01]  /*0800*/  LDC R19, c[0x0][0x394] ;  /* 0x0000e500ff137b82 */ /* 0x000e220000000800 */
[----:B------:R-:W0:Y:S07]  /*0810*/  F2I.F64.FLOOR R26, R16 ;  /* 0x00000010001a7311 */ /* 0x000e2e0000305100 */
[----:B------:R-:W1:Y:S01]  /*0820*/  LDC.64 R14, c[0x0][0x388] ;  /* 0x0000e200ff0e7b82 */ /* 0x000e620000000a00 */
[----:B0-----:R-:W-:-:S04]  /*0830*/  LEA R18, R19, R26, 0x1 ;  /* 0x0000001a13127211 */ /* 0x001fc800078e08ff */
[----:B------:R-:W-:-:S05]  /*0840*/  IADD3 R29, PT, PT, R18, UR4, RZ ;  /* 0x00000004121d7c10 */ /* 0x000fca000fffe0ff */
[----:B-1----:R-:W-:-:S05]  /*0850*/  IMAD.WIDE R28, R29, 0x8, R14 ;  /* 0x000000081d1c7825 */ /* 0x002fca00078e020e */
[----:B------:R-:W2:Y:S04]  /*0860*/  LDG.E.64 R14, desc[UR12][R28.64+0x8] ;  /* 0x0000080c1c0e7981 */ /* 0x000ea8000c1e1b00 */
[----:B------:R-:W3:Y:S01]  /*0870*/  LDG.E.64 R24, desc[UR12][R28.64] ;  /* 0x0000000c1c187981 */ /* 0x000ee2000c1e1b00 */
[----:B------:R-:W-:Y:S01]  /*0880*/  IADD3 R27, PT, PT, R26, 0x1, RZ ;  /* 0x000000011a1b7810 */ /* 0x000fe20007ffe0ff */
        /* <DEDUP_REMOVED lines=14> */
.L_x_6:
[----:B------:R-:W-:Y:S05]  /*0970*/  BSYNC.RECONVERGENT B0 ;  /* 0x0000000000007941 */ /* 0x000fea0003800200 */
.L_x_5:
[----:B------:R-:W0:Y:S01]  /*0980*/  LDG.E.64 R12, desc[UR12][R12.64] ;  /* 0x0000000c0c0c7981 */ /* 0x000e22000c1e1b00 */
[----:B------:R-:W1:Y:S01]  /*0990*/  I2F.F64 R16, UR11 ;  /* 0x0000000b00107d12 */ /* 0x000e620008201c00 */
[----:B------:R-:W-:Y:S01]  /*09a0*/  BSSY.RECONVERGENT B0, `(.L_x_7) ;  /* 0x000001d000007945 */ /* 0x000fe20003800200 */
[----:B0-----:R-:W-:-:S08]  /*09b0*/  DADD R14, R6, R12 ;  /* 0x00000000060e7229 */ /* 0x001fd0000000000c */
[----:B------:R-:W-:-:S08]  /*09c0*/  DFMA R20, R14, R20, 1 ;  /* 0x3ff000000e14742b */ /* 0x000fd00000000014 */
[----:B-1----:R-:W-:-:S06]  /*09d0*/  DSETP.GTU.AND P0, PT, R20, R16, PT ;  /* 0x000000101400722a */ /* 0x002fcc0003f0c000 */
[----:B------:R-:W-:-:S14]  /*09e0*/  DSETP.LTU.OR P0, PT, R20, 1, P0 ;  /* 0x3ff000001400742a */ /* 0x000fdc0000709400 */
[----:B------:R-:W-:Y:S05]  /*09f0*/  @P0 BRA `(.L_x_8) ;  /* 0x00000000005c0947 */ /* 0x000fea0003800000 */
[----:B------:R-:W0:Y:S01]  /*0a00*/  LDC R15, c[0x0][0x394] ;  /* 0x0000e500ff0f7b82 */ /* 0x000e220000000800 */
[----:B------:R-:W1:Y:S07]  /*0a10*/  F2I.F64.FLOOR R28, R20 ;  /* 0x00000014001c7311 */ /* 0x000e6e0000305100 */
[----:B------:R-:W2:Y:S08]  /*0a20*/  LDC.64 R26, c[0x0][0x388] ;  /* 0x0000e200ff1a7b82 */ /* 0x000eb00000000a00 */
[----:B------:R-:W3:Y:S01]  /*0a30*/  LDC.64 R12, c[0x0][0x3b0] ;  /* 0x0000ec00ff0c7b82 */ /* 0x000ee20000000a00 */
[----:B-1----:R-:W-:Y:S01]  /*0a40*/  VIADD R29, R28, 0x1 ;  /* 0x000000011c1d7836 */ /* 0x002fe20000000000 */
[----:B------:R-:W1:Y:S01]  /*0a50*/  I2F.F64 R24, R28 ;  /* 0x0000001c00187312 */ /* 0x000e620000201c00 */
[----:B0-----:R-:W-:-:S07]  /*0a60*/  IMAD R14, R15, 0x3, R28 ;  /* 0x000000030f0e7824 */ /* 0x001fce00078e021c */
[----:B------:R-:W0:Y:S01]  /*0a70*/  I2F.F64 R22, R29 ;  /* 0x0000001d00167312 */ /* 0x000e220000201c00 */
[----:B------:R-:W-:-:S05]  /*0a80*/  IADD3 R15, PT, PT, R14, UR4, RZ ;  /* 0x000000040e0f7c10 */ /* 0x000fca000fffe0ff */
[----:B--2---:R-:W-:-:S05]  /*0a90*/  IMAD.WIDE R26, R15, 0x8, R26 ;  /* 0x000000080f1a7825 */ /* 0x004fca00078e021a */
[----:B------:R-:W2:Y:S01]  /*0aa0*/  LDG.E.64 R16, desc[UR12][R26.64+0x8] ;  /* 0x0000080c1a107981 */ /* 0x000ea2000c1e1b00 */
[----:B---3--:R-:W-:-:S03]  /*0ab0*/  IMAD.WIDE R18, R4, 0x8, R12 ;  /* 0x0000000804127825 */ /* 0x008fc600078e020c */
[----:B------:R-:W3:Y:S04]  /*0ac0*/  LDG.E.64 R12, desc[UR12][R8.64] ;  /* 0x0000000c080c7981 */ /* 0x000ee8000c1e1b00 */
[----:B------:R-:W3:Y:S04]  /*0ad0*/  LDG.E.64 R18, desc[UR12][R18.64] ;  /* 0x0000000c12127981 */ /* 0x000ee8000c1e1b00 */
[----:B------:R-:W4:Y:S01]  /*0ae0*/  LDG.E.64 R14, desc[UR12][R26.64] ;  /* 0x0000000c1a0e7981 */ /* 0x000f22000c1e1b00 */
[C---:B-1----:R-:W-:Y:S02]  /*0af0*/  DADD R24, R20.reuse, -R24 ;  /* 0x0000000014187229 */ /* 0x042fe40000000818 */
[----:B0-----:R-:W-:Y:S01]  /*0b00*/  DADD R22, -R20, R22 ;  /* 0x0000000014167229 */ /* 0x001fe20000000116 */
[----:B------:R-:W5:Y:S05]  /*0b10*/  LDG.E.64 R20, desc[UR12][R10.64] ;  /* 0x0000000c0a147981 */ /* 0x000f6a000c1e1b00 */
[----:B--2---:R-:W-:-:S02]  /*0b20*/  DMUL R16, R16, R24 ;  /* 0x0000001810107228 */ /* 0x004fc40000000000 */
[----:B---3--:R-:W-:-:S06]  /*0b30*/  DMUL R12, R18, R12 ;  /* 0x0000000c120c7228 */ /* 0x008fcc0000000000 */
[----:B----4-:R-:W-:-:S08]  /*0b40*/  DFMA R14, R14, R22, R16 ;  /* 0x000000160e0e722b */ /* 0x010fd00000000010 */
[----:B-----5:R-:W-:-:S07]  /*0b50*/  DFMA R12, R12, R14, R20 ;  /* 0x0000000e0c0c722b */ /* 0x020fce0000000014 */
[----:B------:R0:W-:Y:S04]  /*0b60*/  STG.E.64 desc[UR12][R10.64], R12 ;  /* 0x0000000c0a007986 */ /* 0x0001e8000c101b0c */
.L_x_8:
[----:B------:R-:W-:Y:S05]  /*0b70*/  BSYNC.RECONVERGENT B0 ;  /* 0x0000000000007941 */ /* 0x000fea0003800200 */
.L_x_7:
[----:B------:R-:W-:Y:S01]  /*0b80*/  UIADD3 UR8, UPT, UPT, UR8, 0x4, URZ ;  /* 0x0000000408087890 */ /* 0x000fe2000fffe0ff */
[----:B------:R-:W-:Y:S01]  /*0b90*/  MOV R15, UR10 ;  /* 0x0000000a000f7c02 */ /* 0x000fe20008000f00 */
[----:B------:R-:W-:Y:S01]  /*0ba0*/  ULEA UR4, UR9, UR4, 0x2 ;  /* 0x0000000409047291 */ /* 0x000fe2000f8e10ff */
[----:B0-----:R-:W-:Y:S01]  /*0bb0*/  MOV R13, UR10 ;  /* 0x0000000a000d7c02 */ /* 0x001fe20008000f00 */
[----:B------:R-:W-:Y:S01]  /*0bc0*/  UISETP.NE.AND UP0, UPT, UR8, URZ, UPT ;  /* 0x000000ff0800728c */ /* 0x000fe2000bf05270 */
[----:B------:R-:W-:Y:S01]  /*0bd0*/  MOV R12, UR10 ;  /* 0x0000000a000c7c02 */ /* 0x000fe20008000f00 */
[----:B------:R-:W-:Y:S01]  /*0be0*/  IMAD R4, R15, 0x4, R4 ;  /* 0x000000040f047824 */ /* 0x000fe200078e0204 */
[----:B------:R-:W-:Y:S02]  /*0bf0*/  MOV R14, UR10 ;  /* 0x0000000a000e7c02 */ /* 0x000fe40008000f00 */
[----:B------:R-:W-:Y:S02]  /*0c00*/  LEA R2, R13, R2, 0x2 ;  /* 0x000000020d027211 */ /* 0x000fe400078e10ff */
[----:B------:R-:W-:-:S02]  /*0c10*/  LEA R3, R12, R3, 0x2 ;  /* 0x000000030c037211 */ /* 0x000fc400078e10ff */
[----:B------:R-:W-:Y:S01]  /*0c20*/  LEA R5, R14, R5, 0x2 ;  /* 0x000000050e057211 */ /* 0x000fe200078e10ff */
[----:B------:R-:W-:Y:S06]  /*0c30*/  BRA.U UP0, `(.L_x_9) ;  /* 0xfffffff500b87547 */ /* 0x000fec000b83ffff */
[----:B------:R-:W0:Y:S02]  /*0c40*/  LDCU UR4, c[0x0][0x390] ;  /* 0x00007200ff0477ac */ /* 0x000e240008000800 */
[----:B0-----:R-:W-:-:S12]  /*0c50*/  ULOP3.LUT UR4, UR4, 0x7ffffffc, URZ, 0xc0, !UPT ;  /* 0x7ffffffc04047892 */ /* 0x001fd8000f8ec0ff */
.L_x_0:
[----:B------:R-:W0:Y:S02]  /*0c60*/  LDCU UR16, c[0x0][0x390] ;  /* 0x00007200ff1077ac */ /* 0x000e240008000800 */
[----:B0-----:R-:W-:-:S06]  /*0c70*/  ULOP3.LUT UP0, UR8, UR16, 0x3, URZ, 0xc0, !UPT ;  /* 0x0000000310087892 */ /* 0x001fcc000f80c0ff */
[----:B------:R-:W-:-:S13]  /*0c80*/  PLOP3.LUT P0, PT, PT, PT, UP0, 0x80, 0x8 ;  /* 0x000000000008781c */ /* 0x000fda0003f0f008 */
[----:B------:R-:W-:Y:S05]  /*0c90*/  @!P0 EXIT ;  /* 0x000000000000894d */ /* 0x000fea0003800000 */
[----:B------:R-:W0:Y:S01]  /*0ca0*/  I2F.F64 R4, UR11 ;  /* 0x0000000b00047d12 */ /* 0x000e220008201c00 */
[----:B------:R-:W-:-:S09]  /*0cb0*/  UISETP.NE.AND UP0, UPT, UR8, 0x1, UPT ;  /* 0x000000010800788c */ /* 0x000fd2000bf05270 */
[----:B------:R-:W-:Y:S05]  /*0cc0*/  BRA.U !UP0, `(.L_x_10) ;  /* 0x0000000508147547 */ /* 0x000fea000b800000 */
[----:B------:R-:W-:Y:S02]  /*0cd0*/  MOV R3, UR10 ;  /* 0x0000000a00037c02 */ /* 0x000fe40008000f00 */
[----:B------:R-:W-:-:S03]  /*0ce0*/  MOV R15, 0x8 ;  /* 0x00000008000f7802 */ /* 0x000fc60000000f00 */
[----:B------:R-:W-:Y:S02]  /*0cf0*/  IMAD R20, R3, UR4, R0 ;  /* 0x0000000403147c24 */ /* 0x000fe4000f8e0200 */
[----:B------:R-:W1:Y:S02]  /*0d00*/  LDC.64 R2, c[0x0][0x3a8] ;  /* 0x0000ea00ff027b82 */ /* 0x000e640000000a00 */
[----:B------:R-:W-:-:S05]  /*0d10*/  IMAD.WIDE R14, R20, R15, UR6 ;  /* 0x00000006140e7e25 */ /* 0x000fca000f8e020f */
[----:B------:R-:W2:Y:S01]  /*0d20*/  LDG.E.64 R12, desc[UR12][R14.64] ;  /* 0x0000000c0e0c7981 */ /* 0x000ea2000c1e1b00 */
[----:B------:R-:W-:Y:S01]  /*0d30*/  BSSY.RECONVERGENT B0, `(.L_x_11) ;  /* 0x000001e000007945 */ /* 0x000fe20003800200 */
[----:B--2--5:R-:W-:-:S08]  /*0d40*/  DADD R12, R6, R12 ;  /* 0x00000000060c7229 */ /* 0x024fd0000000000c */
[----:B-1----:R-:W-:Y:S01]  /*0d50*/  DFMA R24, R12, R2, 1 ;  /* 0x3ff000000c18742b */ /* 0x002fe20000000002 */
[----:B------:R-:W-:-:S05]  /*0d60*/  MOV R13, UR10 ;  /* 0x0000000a000d7c02 */ /* 0x000fca0008000f00 */
[----:B------:R-:W-:Y:S02]  /*0d70*/  IMAD.WIDE R12, R13, 0x8, R14 ;  /* 0x000000080d0c7825 */ /* 0x000fe400078e020e */
[----:B0-----:R-:W-:-:S06]  /*0d80*/  DSETP.GTU.AND P0, PT, R24, R4, PT ;  /* 0x000000041800722a */ /* 0x001fcc0003f0c000 */
[----:B------:R-:W-:-:S14]  /*0d90*/  DSETP.LTU.OR P0, PT, R24, 1, P0 ;  /* 0x3ff000001800742a */ /* 0x000fdc0000709400 */
[----:B------:R-:W-:Y:S05]  /*0da0*/  @P0 BRA `(.L_x_12) ;  /* 0x0000000000580947 */ /* 0x000fea0003800000 */
[----:B------:R-:W0:Y:S01]  /*0db0*/  LDC.64 R14, c[0x0][0x388] ;  /* 0x0000e200ff0e7b82 */ /* 0x000e220000000a00 */
[----:B------:R-:W1:Y:S01]  /*0dc0*/  F2I.F64.FLOOR R21, R24 ;  /* 0x0000001800157311 */ /* 0x000e620000305100 */
[----:B------:R-:W-:Y:S01]  /*0dd0*/  MOV R16, UR4 ;  /* 0x0000000400107c02 */ /* 0x000fe20008000f00 */
[----:B------:R-:W2:Y:S05]  /*0de0*/  LDG.E.64 R28, desc[UR12][R8.64] ;  /* 0x0000000c081c7981 */ /* 0x000eaa000c1e1b00 */
[----:B------:R-:W3:Y:S01]  /*0df0*/  LDC.64 R22, c[0x0][0x3b0] ;  /* 0x0000ec00ff167b82 */ /* 0x000ee20000000a00 */
[----:B-1----:R-:W-:-:S04]  /*0e00*/  IMAD R17, R16, UR9, R21 ;  /* 0x0000000910117c24 */ /* 0x002fc8000f8e0215 */
[----:B0-----:R-:W-:-:S05]  /*0e10*/  IMAD.WIDE R14, R17, 0x8, R14 ;  /* 0x00000008110e7825 */ /* 0x001fca00078e020e */
[----:B------:R-:W4:Y:S01]  /*0e20*/  LDG.E.64 R16, desc[UR12][R14.64+0x8] ;  /* 0x0000080c0e107981 */ /* 0x000f22000c1e1b00 */
[----:B------:R-:W-:Y:S01]  /*0e30*/  IADD3 R26, PT, PT, R21, 0x1, RZ ;  /* 0x00000001151a7810 */ /* 0x000fe20007ffe0ff */
[----:B------:R-:W0:Y:S01]  /*0e40*/  I2F.F64 R18, R21 ;  /* 0x0000001500127312 */ /* 0x000e220000201c00 */
[----:B---3--:R-:W-:-:S06]  /*0e50*/  IMAD.WIDE R22, R20, 0x8, R22 ;  /* 0x0000000814167825 */ /* 0x008fcc00078e0216 */
[----:B------:R-:W2:Y:S01]  /*0e60*/  LDG.E.64 R22, desc[UR12][R22.64] ;  /* 0x0000000c16167981 */ /* 0x000ea2000c1e1b00 */
[----:B------:R-:W1:Y:S01]  /*0e70*/  I2F.F64 R26, R26 ;  /* 0x0000001a001a7312 */ /* 0x000e620000201c00 */
[C---:B0-----:R-:W-:Y:S02]  /*0e80*/  DADD R18, R24.reuse, -R18 ;  /* 0x0000000018127229 */ /* 0x041fe40000000812 */
[----:B-1----:R-:W-:Y:S01]  /*0e90*/  DADD R24, -R24, R26 ;  /* 0x0000000018187229 */ /* 0x002fe2000000011a */
[----:B------:R-:W3:Y:S05]  /*0ea0*/  LDG.E.64 R26, desc[UR12][R14.64] ;  /* 0x0000000c0e1a7981 */ /* 0x000eea000c1e1b00 */
[----:B----4-:R-:W-:Y:S01]  /*0eb0*/  DMUL R18, R16, R18 ;  /* 0x0000001210127228 */ /* 0x010fe20000000000 */
[----:B------:R-:W4:Y:S01]  /*0ec0*/  LDG.E.64 R16, desc[UR12][R10.64] ;  /* 0x0000000c0a107981 */ /* 0x000f22000c1e1b00 */
[----:B--2---:R-:W-:-:S06]  /*0ed0*/  DMUL R28, R22, R28 ;  /* 0x0000001c161c7228 */ /* 0x004fcc0000000000 */
[----:B---3--:R-:W-:-:S08]  /*0ee0*/  DFMA R18, R26, R24, R18 ;  /* 0x000000181a12722b */ /* 0x008fd00000000012 */
[----:B----4-:R-:W-:-:S07]  /*0ef0*/  DFMA R16, R28, R18, R16 ;  /* 0x000000121c10722b */ /* 0x010fce0000000010 */
[----:B------:R0:W-:Y:S04]  /*0f00*/  STG.E.64 desc[UR12][R10.64], R16 ;  /* 0x000000100a007986 */ /* 0x0001e8000c101b0c */
.L_x_12:
[----:B------:R-:W-:Y:S05]  /*0f10*/  BSYNC.RECONVERGENT B0 ;  /* 0x0000000000007941 */ /* 0x000fea0003800200 */
.L_x_11:
[----:B------:R-:W2:Y:S01]  /*0f20*/  LDG.E.64 R12, desc[UR12][R12.64] ;  /* 0x0000000c0c0c7981 */ /* 0x000ea2000c1e1b00 */
[----:B------:R-:W-:Y:S01]  /*0f30*/  BSSY.RECONVERGENT B0, `(.L_x_13) ;  /* 0x000001d000007945 */ /* 0x000fe20003800200 */
[----:B--2---:R-:W-:-:S08]  /*0f40*/  DADD R14, R6, R12 ;  /* 0x00000000060e7229 */ /* 0x004fd0000000000c */
[----:B------:R-:W-:-:S08]  /*0f50*/  DFMA R2, R14, R2, 1 ;  /* 0x3ff000000e02742b */ /* 0x000fd00000000002 */
[----:B------:R-:W-:-:S06]  /*0f60*/  DSETP.GTU.AND P0, PT, R2, R4, PT ;  /* 0x000000040200722a */ /* 0x000fcc0003f0c000 */
[----:B------:R-:W-:-:S14]  /*0f70*/  DSETP.LTU.OR P0, PT, R2, 1, P0 ;  /* 0x3ff000000200742a */ /* 0x000fdc0000709400 */
[----:B------:R-:W-:Y:S05]  /*0f80*/  @P0 BRA `(.L_x_14) ;  /* 0x00000000005c0947 */ /* 0x000fea0003800000 */
[----:B------:R-:W1:Y:S01]  /*0f90*/  LDC.64 R24, c[0x0][0x388] ;  /* 0x0000e200ff187b82 */ /* 0x000e620000000a00 */
[----:B------:R-:W2:Y:S01]  /*0fa0*/  F2I.F64.FLOOR R22, R2 ;  /* 0x0000000200167311 */ /* 0x000ea20000305100 */
[----:B------:R-:W-:Y:S01]  /*0fb0*/  UIMAD UR5, UR4, UR9, UR9 ;  /* 0x00000009040572a4 */ /* 0x000fe2000f8e0209 */
[----:B------:R-:W-:Y:S01]  /*0fc0*/  IADD3 R21, PT, PT, R20, UR10, RZ ;  /* 0x0000000a14157c10 */ /* 0x000fe2000fffe0ff */
[----:B0-----:R-:W3:Y:S04]  /*0fd0*/  LDG.E.64 R16, desc[UR12][R10.64] ;  /* 0x0000000c0a107981 */ /* 0x001ee8000c1e1b00 */
[----:B------:R-:W0:Y:S01]  /*0fe0*/  LDC.64 R14, c[0x0][0x3b0] ;  /* 0x0000ec00ff0e7b82 */ /* 0x000e220000000a00 */
[----:B--2---:R-:W-:-:S04]  /*0ff0*/  VIADD R13, R22, UR5 ;  /* 0x00000005160d7c36 */ /* 0x004fc80008000000 */
[----:B-1----:R-:W-:-:S05]  /*1000*/  IMAD.WIDE R24, R13, 0x8, R24 ;  /* 0x000000080d187825 */ /* 0x002fca00078e0218 */
[----:B------:R-:W2:Y:S01]  /*1010*/  LDG.E.64 R12, desc[UR12][R24.64+0x8] ;  /* 0x0000080c180c7981 */ /* 0x000ea2000c1e1b00 */
[----:B0-----:R-:W-:-:S03]  /*1020*/  IMAD.WIDE R20, R21, 0x8, R14 ;  /* 0x0000000815147825 */ /* 0x001fc600078e020e */
[----:B------:R-:W4:Y:S04]  /*1030*/  LDG.E.64 R18, desc[UR12][R24.64] ;  /* 0x0000000c18127981 */ /* 0x000f28000c1e1b00 */
[----:B------:R-:W5:Y:S04]  /*1040*/  LDG.E.64 R14, desc[UR12][R8.64] ;  /* 0x0000000c080e7981 */ /* 0x000f68000c1e1b00 */
[----:B------:R-:W5:Y:S01]  /*1050*/  LDG.E.64 R20, desc[UR12][R20.64] ;  /* 0x0000000c14147981 */ /* 0x000f62000c1e1b00 */
[----:B------:R-:W0:Y:S01]  /*1060*/  I2F.F64 R26, R22 ;  /* 0x00000016001a7312 */ /* 0x000e220000201c00 */
[----:B------:R-:W-:-:S07]  /*1070*/  IADD3 R23, PT, PT, R22, 0x1, RZ ;  /* 0x0000000116177810 */ /* 0x000fce0007ffe0ff */
[----:B------:R-:W1:Y:S01]  /*1080*/  I2F.F64 R28, R23 ;  /* 0x00000017001c7312 */ /* 0x000e620000201c00 */
[C---:B0-----:R-:W-:Y:S02]  /*1090*/  DADD R26, R2.reuse, -R26 ;  /* 0x00000000021a7229 */ /* 0x041fe4000000081a */
[----:B-1----:R-:W-:-:S06]  /*10a0*/  DADD R28, -R2, R28 ;  /* 0x00000000021c7229 */ /* 0x002fcc000000011c */
[----:B--2---:R-:W-:-:S08]  /*10b0*/  DMUL R12, R12, R26 ;  /* 0x0000001a0c0c7228 */ /* 0x004fd00000000000 */
[----:B----4-:R-:W-:Y:S02]  /*10c0*/  DFMA R12, R18, R28, R12 ;  /* 0x0000001c120c722b */ /* 0x010fe4000000000c */
[----:B-----5:R-:W-:-:S08]  /*10d0*/  DMUL R14, R20, R14 ;  /* 0x0000000e140e7228 */ /* 0x020fd00000000000 */
[----:B---3--:R-:W-:-:S07]  /*10e0*/  DFMA R12, R14, R12, R16 ;  /* 0x0000000c0e0c722b */ /* 0x008fce0000000010 */
[----:B------:R1:W-:Y:S04]  /*10f0*/  STG.E.64 desc[UR12][R10.64], R12 ;  /* 0x0000000c0a007986 */ /* 0x0003e8000c101b0c */
.L_x_14:
[----:B------:R-:W-:Y:S05]  /*1100*/  BSYNC.RECONVERGENT B0 ;  /* 0x0000000000007941 */ /* 0x000fea0003800200 */
.L_x_13:
[----:B------:R-:W-:-:S12]  /*1110*/  UIADD3 UR4, UPT, UPT, UR4, 0x2, URZ ;  /* 0x0000000204047890 */ /* 0x000fd8000fffe0ff */
.L_x_10:
[----:B------:R-:W-:-:S04]  /*1120*/  ULOP3.LUT UR5, UR16, 0x1, URZ, 0xc0, !UPT ;  /* 0x0000000110057892 */ /* 0x000fc8000f8ec0ff */
[----:B------:R-:W-:-:S06]  /*1130*/  UISETP.NE.U32.AND UP0, UPT, UR5, 0x1, UPT ;  /* 0x000000010500788c */ /* 0x000fcc000bf05070 */
[----:B------:R-:W-:-:S13]  /*1140*/  PLOP3.LUT P0, PT, PT, PT, UP0, 0x80, 0x8 ;  /* 0x000000000008781c */ /* 0x000fda0003f0f008 */
[----:B------:R-:W-:Y:S05]  /*1150*/  @P0 EXIT ;  /* 0x000000000000094d */ /* 0x000fea0003800000 */
[----:B------:R-:W-:Y:S02]  /*1160*/  MOV R3, UR10 ;  /* 0x0000000a00037c02 */ /* 0x000fe40008000f00 */
[----:B-1----:R-:W-:-:S03]  /*1170*/  MOV R13, 0x8 ;  /* 0x00000008000d7802 */ /* 0x002fc60000000f00 */
[----:B------:R-:W-:-:S04]  /*1180*/  IMAD R0, R3, UR4, R0 ;  /* 0x0000000403007c24 */ /* 0x000fc8000f8e0200 */
[----:B------:R-:W-:Y:S02]  /*1190*/  IMAD.WIDE R2, R0, R13, UR6 ;  /* 0x0000000600027e25 */ /* 0x000fe4000f8e020d */
[----:B------:R-:W1:Y:S04]  /*11a0*/  LDC.64 R12, c[0x0][0x3a8] ;  /* 0x0000ea00ff0c7b82 */ /* 0x000e680000000a00 */
[----:B------:R-:W2:Y:S02]  /*11b0*/  LDG.E.64 R2, desc[UR12][R2.64] ;  /* 0x0000000c02027981 */ /* 0x000ea4000c1e1b00 */
[----:B--2--5:R-:W-:-:S08]  /*11c0*/  DADD R6, R6, R2 ;  /* 0x0000000006067229 */ /* 0x024fd00000000002 */
[----:B-1----:R-:W-:-:S08]  /*11d0*/  DFMA R6, R6, R12, 1 ;  /* 0x3ff000000606742b */ /* 0x002fd0000000000c */
[----:B0-----:R-:W-:-:S06]  /*11e0*/  DSETP.GTU.AND P0, PT, R6, R4, PT ;  /* 0x000000040600722a */ /* 0x001fcc0003f0c000 */
[----:B------:R-:W-:-:S14]  /*11f0*/  DSETP.LTU.OR P0, PT, R6, 1, P0 ;  /* 0x3ff000000600742a */ /* 0x000fdc0000709400 */
[----:B------:R-:W-:Y:S05]  /*1200*/  @P0 EXIT ;  /* 0x000000000000094d */ /* 0x000fea0003800000 */
[----:B------:R-:W0:Y:S01]  /*1210*/  LDC.64 R18, c[0x0][0x388] ;  /* 0x0000e200ff127b82 */ /* 0x000e220000000a00 */
[----:B------:R-:W1:Y:S01]  /*1220*/  F2I.F64.FLOOR R16, R6 ;  /* 0x0000000600107311 */ /* 0x000e620000305100 */
[----:B------:R-:W-:Y:S01]  /*1230*/  MOV R3, UR4 ;  /* 0x0000000400037c02 */ /* 0x000fe20008000f00 */
[----:B------:R-:W2:Y:S04]  /*1240*/  LDG.E.64 R8, desc[UR12][R8.64] ;  /* 0x0000000c08087981 */ /* 0x000ea8000c1e1b00 */
[----:B------:R-:W3:Y:S01]  /*1250*/  LDG.E.64 R4, desc[UR12][R10.64] ;  /* 0x0000000c0a047981 */ /* 0x000ee2000c1e1b00 */
[----:B------:R-:W4:Y:S01]  /*1260*/  LDC.64 R14, c[0x0][0x3b0] ;  /* 0x0000ec00ff0e7b82 */ /* 0x000f220000000a00 */
[----:B-1----:R-:W-:-:S04]  /*1270*/  IMAD R3, R3, UR9, R16 ;  /* 0x0000000903037c24 */ /* 0x002fc8000f8e0210 */
[----:B0-----:R-:W-:-:S05]  /*1280*/  IMAD.WIDE R18, R3, 0x8, R18 ;  /* 0x0000000803127825 */ /* 0x001fca00078e0212 */
[----:B------:R-:W5:Y:S01]  /*1290*/  LDG.E.64 R2, desc[UR12][R18.64+0x8] ;  /* 0x0000080c12027981 */ /* 0x000f62000c1e1b00 */
[----:B----4-:R-:W-:-:S03]  /*12a0*/  IMAD.WIDE R14, R0, 0x8, R14 ;  /* 0x00000008000e7825 */ /* 0x010fc600078e020e */
[----:B------:R-:W4:Y:S04]  /*12b0*/  LDG.E.64 R12, desc[UR12][R18.64] ;  /* 0x0000000c120c7981 */ /* 0x000f28000c1e1b00 */
[----:B------:R-:W2:Y:S01]  /*12c0*/  LDG.E.64 R14, desc[UR12][R14.64] ;  /* 0x0000000c0e0e7981 */ /* 0x000ea2000c1e1b00 */
[----:B------:R-:W0:Y:S01]  /*12d0*/  I2F.F64 R22, R16 ;  /* 0x0000001000167312 */ /* 0x000e220000201c00 */
[----:B------:R-:W-:-:S07]  /*12e0*/  IADD3 R0, PT, PT, R16, 0x1, RZ ;  /* 0x0000000110007810 */ /* 0x000fce0007ffe0ff */
[----:B------:R-:W1:Y:S01]  /*12f0*/  I2F.F64 R20, R0 ;  /* 0x0000000000147312 */ /* 0x000e620000201c00 */
[C---:B0-----:R-:W-:Y:S02]  /*1300*/  DADD R22, R6.reuse, -R22 ;  /* 0x0000000006167229 */ /* 0x041fe40000000816 */
[----:B-1----:R-:W-:-:S06]  /*1310*/  DADD R20, -R6, R20 ;  /* 0x0000000006147229 */ /* 0x002fcc0000000114 */
[----:B-----5:R-:W-:-:S08]  /*1320*/  DMUL R22, R2, R22 ;  /* 0x0000001602167228 */ /* 0x020fd00000000000 */
[----:B----4-:R-:W-:Y:S02]  /*1330*/  DFMA R12, R12, R20, R22 ;  /* 0x000000140c0c722b */ /* 0x010fe40000000016 */
[----:B--2---:R-:W-:-:S08]  /*1340*/  DMUL R2, R14, R8 ;  /* 0x000000080e027228 */ /* 0x004fd00000000000 */
[----:B---3--:R-:W-:-:S07]  /*1350*/  DFMA R2, R2, R12, R4 ;  /* 0x0000000c0202722b */ /* 0x008fce0000000004 */
[----:B------:R-:W-:Y:S01]  /*1360*/  STG.E.64 desc[UR12][R10.64], R2 ;  /* 0x000000020a007986 */ /* 0x000fe2000c101b0c */
[----:B------:R-:W-:Y:S05]  /*1370*/  EXIT ;  /* 0x000000000000794d */ /* 0x000fea0003800000 */
.L_x_15:
[----:B------:R-:W-:-:S00]  /*1380*/  BRA `(.L_x_15) ;  /* 0xfffffffc00fc7947 */ /* 0x000fc0000383ffff */
[----:B------:R-:W-:-:S00]  /*1390*/  NOP ;  /* 0x0000000000007918 */ /* 0x000fc00000000000 */
        /* <DEDUP_REMOVED lines=14> */
.L_x_16:


//--------------------- .nv.shared.reserved.0     --------------------------
	.section	.nv.shared.reserved.0,"aw",@nobits
	.weak		__nv_reservedSMEM_offset_0_alias
	.size		__nv_reservedSMEM_offset_0_alias, 0, 64
	.other		__nv_reservedSMEM_offset_0_alias,@"STO_CUDA_RESERVED_SHARED STV_DEFAULT"
__nv_reservedSMEM_offset_0_alias:
	.zero		0
	.zero		64


//--------------------- .nv.constant0.das_low_res --------------------------
	.section	.nv.constant0.das_low_res,"a",@progbits
	.sectionflags	@""
	.align	4
.nv.constant0.das_low_res:
	.zero		976


//--------------------- SYMBOLS --------------------------

	.type		.nv.reservedSmem.offset0,@object
	.size		.nv.reservedSmem.offset0,0x4
